//
// Generated by NVIDIA NVVM Compiler
//
// Compiler Build ID: CL-36424714
// Cuda compilation tools, release 13.0, V13.0.88
// Based on NVVM 20.0.0
//

.version 9.0
.target sm_100
.address_size 64

	// .globl	_Z10KerneltestPPijj
.global .align 4 .b8 precalc_xorwow_matrix[102400];
.global .align 4 .b8 precalc_xorwow_offset_matrix[102400];
.global .align 4 .b8 mrg32k3aM1[2304];
.global .align 4 .b8 mrg32k3aM2[2304];
.global .align 4 .b8 mrg32k3aM1SubSeq[2016];
.global .align 4 .b8 mrg32k3aM2SubSeq[2016];
.global .align 4 .b8 mrg32k3aM1Seq[2304];
.global .align 4 .b8 mrg32k3aM2Seq[2304];
.const .align 8 .b8 __cr_lgamma_table[72];

.visible .entry _Z10KerneltestPPijj(
	.param .u64 .ptr .align 1 _Z10KerneltestPPijj_param_0,
	.param .u32 _Z10KerneltestPPijj_param_1,
	.param .u32 _Z10KerneltestPPijj_param_2
)
{
	.reg .pred 	%p<4>;
	.reg .b32 	%r<12>;
	.reg .b64 	%rd<9>;

	ld.param.u64 	%rd1, [_Z10KerneltestPPijj_param_0];
	ld.param.u32 	%r3, [_Z10KerneltestPPijj_param_1];
	ld.param.u32 	%r4, [_Z10KerneltestPPijj_param_2];
	mov.u32 	%r5, %ntid.y;
	mov.u32 	%r6, %ctaid.y;
	mov.u32 	%r7, %tid.y;
	mad.lo.s32 	%r1, %r5, %r6, %r7;
	mov.u32 	%r8, %ntid.x;
	mov.u32 	%r9, %ctaid.x;
	mov.u32 	%r10, %tid.x;
	mad.lo.s32 	%r2, %r8, %r9, %r10;
	setp.ge.u32 	%p1, %r1, %r3;
	setp.ge.u32 	%p2, %r2, %r4;
	or.pred  	%p3, %p1, %p2;
	@%p3 bra 	$L__BB0_2;
	cvta.to.global.u64 	%rd2, %rd1;
	mul.wide.u32 	%rd3, %r1, 8;
	add.s64 	%rd4, %rd2, %rd3;
	ld.global.u64 	%rd5, [%rd4];
	cvta.to.global.u64 	%rd6, %rd5;
	mul.wide.u32 	%rd7, %r2, 4;
	add.s64 	%rd8, %rd6, %rd7;
	mov.b32 	%r11, 46;
	st.global.u32 	[%rd8], %r11;
$L__BB0_2:
	ret;

}


// ===== COMPILED SASS (sm_100) =====

	.target	sm_100

	.elftype	@"ET_EXEC"


//--------------------- .note.nv.tkinfo           --------------------------
	.section	.note.nv.tkinfo,"",@"SHT_NOTE"
	.sectionflags	@"SHF_NOTE_NV_TKINFO"
	.tkinfo
        /*0018*/ 	.word	0x00000002
        /*0030*/ 	.string	""
        /*0030*/ 	.string	"ptxas"
        /*0030*/ 	.string	"Cuda compilation tools, release 13.0, V13.0.88"
        /*0030*/ 	.string	"Build cuda_13.0.r13.0/compiler.36424714_0"
        /*0030*/ 	.string	"-arch sm_100 -m 64 "



//--------------------- .note.nv.cuinfo           --------------------------
	.section	.note.nv.cuinfo,"",@"SHT_NOTE"
	.sectionflags	@"SHF_NOTE_NV_CUINFO"
        /*0018*/ 	.short	0x0002
        /*001a*/ 	.short	0x0064
        /*001c*/ 	.short	0x0082
	.zero		2


//--------------------- .nv.info                  --------------------------
	.section	.nv.info,"",@"SHT_CUDA_INFO"
	.align	4


	//----- nvinfo : EIATTR_REGCOUNT
	.align		4
        /*0000*/ 	.byte	0x04, 0x2f
        /*0002*/ 	.short	(.L_10 - .L_9)
	.align		4
.L_9:
        /*0004*/ 	.word	index@(_Z10KerneltestPPijj)
        /*0008*/ 	.word	0x0000000c


	//----- nvinfo : EIATTR_FRAME_SIZE
	.align		4
.L_10:
        /*000c*/ 	.byte	0x04, 0x11
        /*000e*/ 	.short	(.L_12 - .L_11)
	.align		4
.L_11:
        /*0010*/ 	.word	index@(_Z10KerneltestPPijj)
        /*0014*/ 	.word	0x00000000


	//----- nvinfo : EIATTR_MIN_STACK_SIZE
	.align		4
.L_12:
        /*0018*/ 	.byte	0x04, 0x12
        /*001a*/ 	.short	(.L_14 - .L_13)
	.align		4
.L_13:
        /*001c*/ 	.word	index@(_Z10KerneltestPPijj)
        /*0020*/ 	.word	0x00000000
.L_14:


//--------------------- .nv.compat                --------------------------
	.section	.nv.compat,"",@"SHT_CUDA_COMPAT_INFO"
	.align	4
        /*0000*/ 	.byte	0x02, 0x09, 0x00, 0x00, 0x02, 0x02, 0x01, 0x00, 0x02, 0x05, 0x05, 0x00, 0x03, 0x07, 0x01, 0x01
        /*0010*/ 	.byte	0x02, 0x03, 0x00, 0x00, 0x02, 0x06, 0x01, 0x00, 0x04, 0x0b, 0x08, 0x00, 0x09, 0x00, 0x00, 0x00
        /*0020*/ 	.byte	0x00, 0x00, 0x00, 0x00


//--------------------- .nv.info._Z10KerneltestPPijj --------------------------
	.section	.nv.info._Z10KerneltestPPijj,"",@"SHT_CUDA_INFO"
	.sectionflags	@""
	.align	4


	//----- nvinfo : EIATTR_CUDA_API_VERSION
	.align		4
        /*0000*/ 	.byte	0x04, 0x37
        /*0002*/ 	.short	(.L_16 - .L_15)
.L_15:
        /*0004*/ 	.word	0x00000082


	//----- nvinfo : EIATTR_KPARAM_INFO
	.align		4
.L_16:
        /*0008*/ 	.byte	0x04, 0x17
        /*000a*/ 	.short	(.L_18 - .L_17)
.L_17:
        /*000c*/ 	.word	0x00000000
        /*0010*/ 	.short	0x0002
        /*0012*/ 	.short	0x000c
        /*0014*/ 	.byte	0x00, 0xf0, 0x11, 0x00


	//----- nvinfo : EIATTR_KPARAM_INFO
	.align		4
.L_18:
        /*0018*/ 	.byte	0x04, 0x17
        /*001a*/ 	.short	(.L_20 - .L_19)
.L_19:
        /*001c*/ 	.word	0x00000000
        /*0020*/ 	.short	0x0001
        /*0022*/ 	.short	0x0008
        /*0024*/ 	.byte	0x00, 0xf0, 0x11, 0x00


	//----- nvinfo : EIATTR_KPARAM_INFO
	.align		4
.L_20:
        /*0028*/ 	.byte	0x04, 0x17
        /*002a*/ 	.short	(.L_22 - .L_21)
.L_21:
        /*002c*/ 	.word	0x00000000
        /*0030*/ 	.short	0x0000
        /*0032*/ 	.short	0x0000
        /*0034*/ 	.byte	0x00, 0xf5, 0x21, 0x00


	//----- nvinfo : EIATTR_SPARSE_MMA_MASK
	.align		4
.L_22:
        /*0038*/ 	.byte	0x03, 0x50
        /*003a*/ 	.short	0x0000


	//----- nvinfo : EIATTR_MAXREG_COUNT
	.align		4
        /*003c*/ 	.byte	0x03, 0x1b
        /*003e*/ 	.short	0x00ff


	//----- nvinfo : EIATTR_MERCURY_ISA_VERSION
	.align		4
        /*0040*/ 	.byte	0x03, 0x5f
        /*0042*/ 	.short	0x0101


	//----- nvinfo : EIATTR_VRC_CTA_INIT_COUNT
	.align		4
        /*0044*/ 	.byte	0x02, 0x4a
	.zero		1
	.zero		1


	//----- nvinfo : EIATTR_EXIT_INSTR_OFFSETS
	.align		4
        /*0048*/ 	.byte	0x04, 0x1c
        /*004a*/ 	.short	(.L_24 - .L_23)


	//   ....[0]....
.L_23:
        /*004c*/ 	.word	0x000000c0


	//   ....[1]....
        /*0050*/ 	.word	0x00000140


	//----- nvinfo : EIATTR_CBANK_PARAM_SIZE
	.align		4
.L_24:
        /*0054*/ 	.byte	0x03, 0x19
        /*0056*/ 	.short	0x0010


	//----- nvinfo : EIATTR_PARAM_CBANK
	.align		4
        /*0058*/ 	.byte	0x04, 0x0a
        /*005a*/ 	.short	(.L_26 - .L_25)
	.align		4
.L_25:
        /*005c*/ 	.word	index@(.nv.constant0._Z10KerneltestPPijj)
        /*0060*/ 	.short	0x0380
        /*0062*/ 	.short	0x0010


	//----- nvinfo : EIATTR_SW_WAR
	.align		4
.L_26:
        /*0064*/ 	.byte	0x04, 0x36
        /*0066*/ 	.short	(.L_28 - .L_27)
.L_27:
        /*0068*/ 	.word	0x00000008
.L_28:


//--------------------- .nv.callgraph             --------------------------
	.section	.nv.callgraph,"",@"SHT_CUDA_CALLGRAPH"
	.align	4
	.sectionentsize	8
	.align		4
        /*0000*/ 	.word	0x00000000
	.align		4
        /*0004*/ 	.word	0xffffffff
	.align		4
        /*0008*/ 	.word	0x00000000
	.align		4
        /*000c*/ 	.word	0xfffffffe
	.align		4
        /*0010*/ 	.word	0x00000000
	.align		4
        /*0014*/ 	.word	0xfffffffd
	.align		4
        /*0018*/ 	.word	0x00000000
	.align		4
        /*001c*/ 	.word	0xfffffffc


//--------------------- .nv.constant4             --------------------------
	.section	.nv.constant4,"a",@progbits
	.align	8
	.align		8
.nv.constant4:
        /*0000*/ 	.dword	precalc_xorwow_matrix
	.align		8
        /*0008*/ 	.dword	precalc_xorwow_offset_matrix
	.align		8
        /*0010*/ 	.dword	mrg32k3aM1
	.align		8
        /*0018*/ 	.dword	mrg32k3aM2
	.align		8
        /*0020*/ 	.dword	mrg32k3aM1SubSeq
	.align		8
        /*0028*/ 	.dword	mrg32k3aM2SubSeq
	.align		8
        /*0030*/ 	.dword	mrg32k3aM1Seq
	.align		8
        /*0038*/ 	.dword	mrg32k3aM2Seq


//--------------------- .nv.constant3             --------------------------
	.section	.nv.constant3,"a",@progbits
	.align	8
.nv.constant3:
	.type		__cr_lgamma_table,@object
	.size		__cr_lgamma_table,(.L_8 - __cr_lgamma_table)
__cr_lgamma_table:
        /*0000*/ 	.byte	0x00, 0x00, 0x00, 0x00, 0x00, 0x00, 0x00, 0x00, 0x00, 0x00, 0x00, 0x00, 0x00, 0x00, 0x00, 0x00
        /*0010*/ 	.byte	0xef, 0x39, 0xfa, 0xfe, 0x42, 0x2e, 0xe6, 0x3f, 0x02, 0x20, 0x2a, 0xfa, 0x0b, 0xab, 0xfc, 0x3f
        /*0020*/ 	.byte	0xf9, 0x2c, 0x92, 0x7c, 0xa7, 0x6c, 0x09, 0x40, 0xc9, 0x79, 0x44, 0x3c, 0x64, 0x26, 0x13, 0x40
        /*0030*/ 	.byte	0xca, 0x01, 0xcf, 0x3a, 0x27, 0x51, 0x1a, 0x40, 0x30, 0xcc, 0x2d, 0xf3, 0xe1, 0x0c, 0x21, 0x40
        /*0040*/ 	.byte	0x0d, 0xb7, 0xfc, 0x82, 0x8e, 0x35, 0x25, 0x40
.L_8:


//--------------------- .text._Z10KerneltestPPijj --------------------------
	.section	.text._Z10KerneltestPPijj,"ax",@progbits
	.align	128
        .global         _Z10KerneltestPPijj
        .type           _Z10KerneltestPPijj,@function
        .size           _Z10KerneltestPPijj,(.L_x_1 - _Z10KerneltestPPijj)
        .other          _Z10KerneltestPPijj,@"STO_CUDA_ENTRY STV_DEFAULT"
_Z10KerneltestPPijj:
.text._Z10KerneltestPPijj:
[----:B------:R-:W-:Y:S01]  /*0000*/  LDC R1, c[0x0][0x37c] ;  /* 0x0000df00ff017b82 */ /* 0x000fe20000000800 */
[----:B------:R-:W0:Y:S01]  /*0010*/  S2R R7, SR_CTAID.X ;  /* 0x0000000000077919 */ /* 0x000e220000002500 */
[----:B------:R-:W1:Y:S01]  /*0020*/  LDCU UR4, c[0x0][0x364] ;  /* 0x00006c80ff0477ac */ /* 0x000e620008000800 */
[----:B------:R-:W0:Y:S01]  /*0030*/  S2R R2, SR_TID.X ;  /* 0x0000000000027919 */ /* 0x000e220000002100 */
[----:B------:R-:W0:Y:S01]  /*0040*/  LDCU UR5, c[0x0][0x360] ;  /* 0x00006c00ff0577ac */ /* 0x000e220008000800 */
[----:B------:R-:W1:Y:S01]  /*0050*/  S2R R5, SR_CTAID.Y ;  /* 0x0000000000057919 */ /* 0x000e620000002600 */
[----:B------:R-:W2:Y:S01]  /*0060*/  LDCU.64 UR6, c[0x0][0x388] ;  /* 0x00007100ff0677ac */ /* 0x000ea20008000a00 */
[----:B------:R-:W1:Y:S01]  /*0070*/  S2R R0, SR_TID.Y ;  /* 0x0000000000007919 */ /* 0x000e620000002200 */
[----:B0-----:R-:W-:-:S05]  /*0080*/  IMAD R7, R7, UR5, R2 ;  /* 0x0000000507077c24 */ /* 0x001fca000f8e0202 */
[----:B--2---:R-:W-:Y:S01]  /*0090*/  ISETP.GE.U32.AND P0, PT, R7, UR7, PT ;  /* 0x0000000707007c0c */ /* 0x004fe2000bf06070 */
[----:B-1----:R-:W-:-:S05]  /*00a0*/  IMAD R5, R5, UR4, R0 ;  /* 0x0000000405057c24 */ /* 0x002fca000f8e0200 */
[----:B------:R-:W-:-:S13]  /*00b0*/  ISETP.GE.U32.OR P0, PT, R5, UR6, P0 ;  /* 0x0000000605007c0c */ /* 0x000fda0008706470 */
[----:B------:R-:W-:Y:S05]  /*00c0*/  @P0 EXIT ;  /* 0x000000000000094d */ /* 0x000fea0003800000 */
[----:B------:R-:W0:Y:S01]  /*00d0*/  LDC.64 R2, c[0x0][0x380] ;  /* 0x0000e000ff027b82 */ /* 0x000e220000000a00 */
[----:B------:R-:W1:Y:S01]  /*00e0*/  LDCU.64 UR4, c[0x0][0x358] ;  /* 0x00006b00ff0477ac */ /* 0x000e620008000a00 */
[----:B0-----:R-:W-:-:S06]  /*00f0*/  IMAD.WIDE.U32 R2, R5, 0x8, R2 ;  /* 0x0000000805027825 */ /* 0x001fcc00078e0002 */
[----:B-1----:R-:W2:Y:S01]  /*0100*/  LDG.E.64 R2, desc[UR4][R2.64] ;  /* 0x0000000402027981 */ /* 0x002ea2000c1e1b00 */
[----:B------:R-:W-:Y:S02]  /*0110*/  HFMA2 R9, -RZ, RZ, 0, 2.74181365966796875e-06 ;  /* 0x0000002eff097431 */ /* 0x000fe400000001ff */
[----:B--2---:R-:W-:-:S05]  /*0120*/  IMAD.WIDE.U32 R4, R7, 0x4, R2 ;  /* 0x0000000407047825 */ /* 0x004fca00078e0002 */
[----:B------:R-:W-:Y:S01]  /*0130*/  STG.E desc[UR4][R4.64], R9 ;  /* 0x0000000904007986 */ /* 0x000fe2000c101904 */
[----:B------:R-:W-:Y:S05]  /*0140*/  EXIT ;  /* 0x000000000000794d */ /* 0x000fea0003800000 */
.L_x_0:
[----:B------:R-:W-:-:S00]  /*0150*/  BRA `(.L_x_0) ;  /* 0xfffffffc00fc7947 */ /* 0x000fc0000383ffff */
[----:B------:R-:W-:-:S00]  /*0160*/  NOP ;  /* 0x0000000000007918 */ /* 0x000fc00000000000 */
        /* <DEDUP_REMOVED lines=9> */
.L_x_1:


//--------------------- .nv.global.init           --------------------------
	.section	.nv.global.init,"aw",@progbits
	.align	4
.nv.global.init:
	.type		mrg32k3aM1SubSeq,@object
	.size		mrg32k3aM1SubSeq,(mrg32k3aM2SubSeq - mrg32k3aM1SubSeq)
mrg32k3aM1SubSeq:
        /*0000*/ 	.byte	0x0b, 0xcc, 0xee, 0x04, 0x73, 0x29, 0x8b, 0x6f, 0xf6, 0x53, 0x03, 0xf6, 0x23, 0xf6, 0xea, 0xda
        /* <DEDUP_REMOVED lines=125> */
	.type		mrg32k3aM2SubSeq,@object
	.size		mrg32k3aM2SubSeq,(mrg32k3aM1 - mrg32k3aM2SubSeq)
mrg32k3aM2SubSeq:
        /* <DEDUP_REMOVED lines=126> */
	.type		mrg32k3aM1,@object
	.size		mrg32k3aM1,(mrg32k3aM1Seq - mrg32k3aM1)
mrg32k3aM1:
        /* <DEDUP_REMOVED lines=144> */
	.type		mrg32k3aM1Seq,@object
	.size		mrg32k3aM1Seq,(mrg32k3aM2 - mrg32k3aM1Seq)
mrg32k3aM1Seq:
        /* <DEDUP_REMOVED lines=144> */
	.type		mrg32k3aM2,@object
	.size		mrg32k3aM2,(mrg32k3aM2Seq - mrg32k3aM2)
mrg32k3aM2:
        /* <DEDUP_REMOVED lines=144> */
	.type		mrg32k3aM2Seq,@object
	.size		mrg32k3aM2Seq,(precalc_xorwow_matrix - mrg32k3aM2Seq)
mrg32k3aM2Seq:
        /* <DEDUP_REMOVED lines=144> */
	.type		precalc_xorwow_matrix,@object
	.size		precalc_xorwow_matrix,(precalc_xorwow_offset_matrix - precalc_xorwow_matrix)
precalc_xorwow_matrix:
        /* <DEDUP_REMOVED lines=6400> */
	.type		precalc_xorwow_offset_matrix,@object
	.size		precalc_xorwow_offset_matrix,(.L_1 - precalc_xorwow_offset_matrix)
precalc_xorwow_offset_matrix:
        /* <DEDUP_REMOVED lines=6400> */
.L_1:


//--------------------- .nv.shared.reserved.0     --------------------------
	.section	.nv.shared.reserved.0,"aw",@nobits
	.weak		__nv_reservedSMEM_offset_0_alias
	.size		__nv_reservedSMEM_offset_0_alias, 0, 64
	.other		__nv_reservedSMEM_offset_0_alias,@"STO_CUDA_RESERVED_SHARED STV_DEFAULT"
__nv_reservedSMEM_offset_0_alias:
	.zero		0
	.zero		64


//--------------------- .nv.constant0._Z10KerneltestPPijj --------------------------
	.section	.nv.constant0._Z10KerneltestPPijj,"a",@progbits
	.sectionflags	@""
	.align	4
.nv.constant0._Z10KerneltestPPijj:
	.zero		912


//--------------------- SYMBOLS --------------------------

	.type		.nv.reservedSmem.offset0,@object
	.size		.nv.reservedSmem.offset0,0x4
